	.headerflags	@"EF_CUDA_TEXMODE_UNIFIED EF_CUDA_64BIT_ADDRESS EF_CUDA_ACCELERATORS EF_CUDA_SM90 EF_CUDA_VIRTUAL_SM(EF_CUDA_SM90)"
	.elftype	@"ET_EXEC"


//--------------------- .nv.info                  --------------------------
	.section	.nv.info,"",@"SHT_CUDA_INFO"
	.align	4


	//----- nvinfo : EIATTR_REGCOUNT
	.align		4
        /*0000*/ 	.byte	0x04, 0x2f
        /*0002*/ 	.short	(.L_1 - .L_0)
	.align		4
.L_0:
        /*0004*/ 	.word	index@(triton_poi_fused_convolution_relu_9)
        /*0008*/ 	.word	0x00000020


	//----- nvinfo : EIATTR_MIN_STACK_SIZE
	.align		4
.L_1:
        /*000c*/ 	.byte	0x04, 0x12
        /*000e*/ 	.short	(.L_3 - .L_2)
	.align		4
.L_2:
        /*0010*/ 	.word	index@(triton_poi_fused_convolution_relu_9)
        /*0014*/ 	.word	0x00000000


	//----- nvinfo : EIATTR_FRAME_SIZE
	.align		4
.L_3:
        /*0018*/ 	.byte	0x04, 0x11
        /*001a*/ 	.short	(.L_5 - .L_4)
	.align		4
.L_4:
        /*001c*/ 	.word	index@(triton_poi_fused_convolution_relu_9)
        /*0020*/ 	.word	0x00000000


	//----- nvinfo : EIATTR_MIN_STACK_SIZE
	.align		4
.L_5:
        /*0024*/ 	.byte	0x04, 0x12
        /*0026*/ 	.short	(.L_7 - .L_6)
	.align		4
.L_6:
        /*0028*/ 	.word	index@(triton_poi_fused_convolution_relu_9)
        /*002c*/ 	.word	0x00000000
.L_7:


//--------------------- .nv.info.triton_poi_fused_convolution_relu_9 --------------------------
	.section	.nv.info.triton_poi_fused_convolution_relu_9,"",@"SHT_CUDA_INFO"
	.sectionflags	@""
	.align	4


	//----- nvinfo : EIATTR_CUDA_API_VERSION
	.align		4
        /*0000*/ 	.byte	0x04, 0x37
        /*0002*/ 	.short	(.L_9 - .L_8)
.L_8:
        /*0004*/ 	.word	0x0000007c


	//----- nvinfo : EIATTR_KPARAM_INFO
	.align		4
.L_9:
        /*0008*/ 	.byte	0x04, 0x17
        /*000a*/ 	.short	(.L_11 - .L_10)
.L_10:
        /*000c*/ 	.word	0x00000000
        /*0010*/ 	.short	0x0004
        /*0012*/ 	.short	0x001c
        /*0014*/ 	.byte	0x00, 0xf0, 0x11, 0x00


	//----- nvinfo : EIATTR_KPARAM_INFO
	.align		4
.L_11:
        /*0018*/ 	.byte	0x04, 0x17
        /*001a*/ 	.short	(.L_13 - .L_12)
.L_12:
        /*001c*/ 	.word	0x00000000
        /*0020*/ 	.short	0x0003
        /*0022*/ 	.short	0x0018
        /*0024*/ 	.byte	0x00, 0xf0, 0x11, 0x00


	//----- nvinfo : EIATTR_KPARAM_INFO
	.align		4
.L_13:
        /*0028*/ 	.byte	0x04, 0x17
        /*002a*/ 	.short	(.L_15 - .L_14)
.L_14:
        /*002c*/ 	.word	0x00000000
        /*0030*/ 	.short	0x0002
        /*0032*/ 	.short	0x0010
        /*0034*/ 	.byte	0x00, 0xf4, 0x21, 0x00


	//----- nvinfo : EIATTR_KPARAM_INFO
	.align		4
.L_15:
        /*0038*/ 	.byte	0x04, 0x17
        /*003a*/ 	.short	(.L_17 - .L_16)
.L_16:
        /*003c*/ 	.word	0x00000000
        /*0040*/ 	.short	0x0001
        /*0042*/ 	.short	0x0008
        /*0044*/ 	.byte	0x00, 0xf4, 0x21, 0x00


	//----- nvinfo : EIATTR_KPARAM_INFO
	.align		4
.L_17:
        /*0048*/ 	.byte	0x04, 0x17
        /*004a*/ 	.short	(.L_19 - .L_18)
.L_18:
        /*004c*/ 	.word	0x00000000
        /*0050*/ 	.short	0x0000
        /*0052*/ 	.short	0x0000
        /*0054*/ 	.byte	0x00, 0xf4, 0x21, 0x00


	//----- nvinfo : EIATTR_SPARSE_MMA_MASK
	.align		4
.L_19:
        /*0058*/ 	.byte	0x03, 0x50
        /*005a*/ 	.short	0x0000


	//----- nvinfo : EIATTR_MAXREG_COUNT
	.align		4
        /*005c*/ 	.byte	0x03, 0x1b
        /*005e*/ 	.short	0x00ff


	//----- nvinfo : EIATTR_EXIT_INSTR_OFFSETS
	.align		4
        /*0060*/ 	.byte	0x04, 0x1c
        /*0062*/ 	.short	(.L_21 - .L_20)


	//   ....[0]....
.L_20:
        /*0064*/ 	.word	0x00000bf0


	//   ....[1]....
        /*0068*/ 	.word	0x00000c70


	//----- nvinfo : EIATTR_REQNTID
	.align		4
.L_21:
        /*006c*/ 	.byte	0x04, 0x10
        /*006e*/ 	.short	(.L_23 - .L_22)
.L_22:
        /*0070*/ 	.word	0x00000100
        /*0074*/ 	.word	0x00000001
        /*0078*/ 	.word	0x00000001


	//----- nvinfo : EIATTR_CBANK_PARAM_SIZE
	.align		4
.L_23:
        /*007c*/ 	.byte	0x03, 0x19
        /*007e*/ 	.short	0x0020


	//----- nvinfo : EIATTR_PARAM_CBANK
	.align		4
        /*0080*/ 	.byte	0x04, 0x0a
        /*0082*/ 	.short	(.L_25 - .L_24)
	.align		4
.L_24:
        /*0084*/ 	.word	index@(.nv.constant0.triton_poi_fused_convolution_relu_9)
        /*0088*/ 	.short	0x0210
        /*008a*/ 	.short	0x0020


	//----- nvinfo : EIATTR_SW_WAR
	.align		4
.L_25:
        /*008c*/ 	.byte	0x04, 0x36
        /*008e*/ 	.short	(.L_27 - .L_26)
.L_26:
        /*0090*/ 	.word	0x00000008
.L_27:


//--------------------- .nv.callgraph             --------------------------
	.section	.nv.callgraph,"",@"SHT_CUDA_CALLGRAPH"
	.align	4
	.sectionentsize	8
	.align		4
        /*0000*/ 	.word	0x00000000
	.align		4
        /*0004*/ 	.word	0xffffffff
	.align		4
        /*0008*/ 	.word	0x00000000
	.align		4
        /*000c*/ 	.word	0xfffffffe
	.align		4
        /*0010*/ 	.word	0x00000000
	.align		4
        /*0014*/ 	.word	0xfffffffd
	.align		4
        /*0018*/ 	.word	0x00000000
	.align		4
        /*001c*/ 	.word	0xfffffffc


//--------------------- .text.triton_poi_fused_convolution_relu_9 --------------------------
	.section	.text.triton_poi_fused_convolution_relu_9,"ax",@progbits
	.sectionflags	@"SHF_BARRIERS=1"
	.align	128
        .global         triton_poi_fused_convolution_relu_9
        .type           triton_poi_fused_convolution_relu_9,@function
        .size           triton_poi_fused_convolution_relu_9,(.L_x_1 - triton_poi_fused_convolution_relu_9)
        .other          triton_poi_fused_convolution_relu_9,@"STO_CUDA_ENTRY STV_DEFAULT"
triton_poi_fused_convolution_relu_9:
.text.triton_poi_fused_convolution_relu_9:
[----:B------:R-:W0:Y:S01]  /*0000*/  LDC R1, c[0x0][0x28] ;  /* 0x00000a00ff017b82 */ /* 0x000e220000000800 */
[----:B------:R-:W1:Y:S07]  /*0010*/  S2R R24, SR_CTAID.Y ;  /* 0x0000000000187919 */ /* 0x000e6e0000002600 */
[----:B------:R-:W2:Y:S01]  /*0020*/  LDC.64 R28, c[0x0][0x210] ;  /* 0x00008400ff1c7b82 */ /* 0x000ea20000000a00 */
[----:B------:R-:W-:Y:S02]  /*0030*/  CS2R R8, SRZ ;  /* 0x0000000000087805 */ /* 0x000fe4000001ff00 */
[----:B------:R-:W-:Y:S01]  /*0040*/  CS2R R10, SRZ ;  /* 0x00000000000a7805 */ /* 0x000fe2000001ff00 */
[----:B------:R-:W3:Y:S01]  /*0050*/  S2R R0, SR_TID.X ;  /* 0x0000000000007919 */ /* 0x000ee20000002100 */
[----:B------:R-:W-:Y:S01]  /*0060*/  ULDC.64 UR6, c[0x0][0x208] ;  /* 0x0000820000067ab9 */ /* 0x000fe20000000a00 */
[----:B------:R-:W4:Y:S02]  /*0070*/  S2R R2, SR_CTAID.X ;  /* 0x0000000000027919 */ /* 0x000f240000002500 */
[----:B------:R-:W5:Y:S01]  /*0080*/  LDC.64 R26, c[0x0][0x218] ;  /* 0x00008600ff1a7b82 */ /* 0x000f620000000a00 */
[----:B-1----:R-:W-:-:S02]  /*0090*/  IMAD.SHL.U32 R24, R24, 0x10, RZ ;  /* 0x0000001018187824 */ /* 0x002fc400078e00ff */
[----:B---3--:R-:W-:Y:S01]  /*00a0*/  IMAD.SHL.U32 R3, R0, 0x4, RZ ;  /* 0x0000000400037824 */ /* 0x008fe200078e00ff */
[----:B------:R-:W-:-:S04]  /*00b0*/  SHF.R.U32.HI R25, RZ, 0x2, R0 ;  /* 0x00000002ff197819 */ /* 0x000fc80000011600 */
[----:B------:R-:W-:Y:S02]  /*00c0*/  LOP3.LUT R23, R24, 0xc, R3, 0xf8, !PT ;  /* 0x0000000c18177812 */ /* 0x000fe400078ef803 */
[----:B------:R-:W-:Y:S02]  /*00d0*/  SGXT.U32 R25, R25, 0x6 ;  /* 0x000000061919781a */ /* 0x000fe40000000000 */
[----:B------:R-:W-:Y:S02]  /*00e0*/  SHF.R.S32.HI R4, RZ, 0x1f, R23 ;  /* 0x0000001fff047819 */ /* 0x000fe40000011417 */
[----:B------:R-:W-:Y:S02]  /*00f0*/  ISETP.GE.AND P4, PT, R23, 0x200, PT ;  /* 0x000002001700780c */ /* 0x000fe40003f86270 */
[----:B------:R-:W-:Y:S02]  /*0100*/  LEA.HI R5, R4, R23, RZ, 0x7 ;  /* 0x0000001704057211 */ /* 0x000fe400078f38ff */
[----:B----4-:R-:W-:-:S02]  /*0110*/  PRMT R4, R25, 0x6540, R2 ;  /* 0x0000654019047816 */ /* 0x010fc40000000002 */
[C---:B------:R-:W-:Y:S01]  /*0120*/  LOP3.LUT R6, R5.reuse, 0xffffff80, RZ, 0xc0, !PT ;  /* 0xffffff8005067812 */ /* 0x040fe200078ec0ff */
[----:B------:R-:W-:Y:S01]  /*0130*/  IMAD.SHL.U32 R5, R5, 0x400, RZ ;  /* 0x0000040005057824 */ /* 0x000fe200078e00ff */
[C---:B------:R-:W-:Y:S02]  /*0140*/  LOP3.LUT R16, R4.reuse, 0x80, RZ, 0xfc, !PT ;  /* 0x0000008004107812 */ /* 0x040fe400078efcff */
[C---:B------:R-:W-:Y:S01]  /*0150*/  ISETP.LT.AND P0, PT, R4.reuse, 0x400, !P4 ;  /* 0x000004000400780c */ /* 0x040fe20006701270 */
[----:B------:R-:W-:Y:S01]  /*0160*/  IMAD.IADD R23, R23, 0x1, -R6 ;  /* 0x0000000117177824 */ /* 0x000fe200078e0a06 */
[----:B------:R-:W-:Y:S02]  /*0170*/  LOP3.LUT R6, R5, 0xfffe0000, RZ, 0xc0, !PT ;  /* 0xfffe000005067812 */ /* 0x000fe400078ec0ff */
[----:B------:R-:W-:Y:S02]  /*0180*/  LOP3.LUT R5, R4, 0x40, RZ, 0xfc, !PT ;  /* 0x0000004004057812 */ /* 0x000fe400078efcff */
[----:B------:R-:W-:Y:S01]  /*0190*/  ISETP.LT.AND P2, PT, R16, 0x400, !P4 ;  /* 0x000004001000780c */ /* 0x000fe20006741270 */
[----:B------:R-:W-:Y:S01]  /*01a0*/  IMAD.IADD R6, R23, 0x1, R6 ;  /* 0x0000000117067824 */ /* 0x000fe200078e0206 */
[----:B------:R-:W-:-:S02]  /*01b0*/  ISETP.LT.AND P1, PT, R5, 0x400, !P4 ;  /* 0x000004000500780c */ /* 0x000fc40006721270 */
[C---:B------:R-:W-:Y:S01]  /*01c0*/  LOP3.LUT R17, R4.reuse, 0xc0, RZ, 0xfc, !PT ;  /* 0x000000c004117812 */ /* 0x040fe200078efcff */
[--C-:B------:R-:W-:Y:S02]  /*01d0*/  IMAD R21, R5, 0x80, R6.reuse ;  /* 0x0000008005157824 */ /* 0x100fe400078e0206 */
[----:B------:R-:W-:Y:S01]  /*01e0*/  IMAD R19, R4, 0x80, R6 ;  /* 0x0000008004137824 */ /* 0x000fe200078e0206 */
[----:B------:R-:W-:Y:S01]  /*01f0*/  ISETP.LT.AND P3, PT, R17, 0x400, !P4 ;  /* 0x000004001100780c */ /* 0x000fe20006761270 */
[----:B--2---:R-:W-:Y:S01]  /*0200*/  IMAD.WIDE R20, R21, 0x4, R28 ;  /* 0x0000000415147825 */ /* 0x004fe200078e021c */
[----:B------:R-:W-:-:S03]  /*0210*/  CS2R R4, SRZ ;  /* 0x0000000000047805 */ /* 0x000fc6000001ff00 */
[--C-:B------:R-:W-:Y:S01]  /*0220*/  IMAD R16, R16, 0x80, R6.reuse ;  /* 0x0000008010107824 */ /* 0x100fe200078e0206 */
[----:B------:R-:W-:Y:S01]  /*0230*/  CS2R R12, SRZ ;  /* 0x00000000000c7805 */ /* 0x000fe2000001ff00 */
[----:B------:R-:W-:Y:S01]  /*0240*/  IMAD R17, R17, 0x80, R6 ;  /* 0x0000008011117824 */ /* 0x000fe200078e0206 */
[----:B------:R-:W-:Y:S01]  /*0250*/  CS2R R6, SRZ ;  /* 0x0000000000067805 */ /* 0x000fe2000001ff00 */
[----:B------:R1:W2:Y:S01]  /*0260*/  @P1 LDG.E.EL.128 R8, desc[UR6][R20.64] ;  /* 0x0000000614081981 */ /* 0x0002a2000c2e1d00 */
[----:B------:R-:W-:Y:S01]  /*0270*/  CS2R R14, SRZ ;  /* 0x00000000000e7805 */ /* 0x000fe2000001ff00 */
[----:B------:R-:W-:-:S04]  /*0280*/  IMAD.WIDE R18, R19, 0x4, R28 ;  /* 0x0000000413127825 */ /* 0x000fc800078e021c */
[----:B-----5:R-:W-:Y:S01]  /*0290*/  IMAD.WIDE R26, R23, 0x4, R26 ;  /* 0x00000004171a7825 */ /* 0x020fe200078e021a */
[----:B------:R3:W4:Y:S03]  /*02a0*/  @P0 LDG.E.EL.128 R4, desc[UR6][R18.64] ;  /* 0x0000000612040981 */ /* 0x000726000c2e1d00 */
[----:B-1----:R-:W-:Y:S01]  /*02b0*/  IMAD.WIDE R20, R16, 0x4, R28 ;  /* 0x0000000410147825 */ /* 0x002fe200078e021c */
[----:B------:R-:W-:-:S03]  /*02c0*/  CS2R R22, SRZ ;  /* 0x0000000000167805 */ /* 0x000fc6000001ff00 */
[----:B------:R-:W-:Y:S01]  /*02d0*/  IMAD.WIDE R28, R17, 0x4, R28 ;  /* 0x00000004111c7825 */ /* 0x000fe200078e021c */
[----:B------:R1:W5:Y:S01]  /*02e0*/  @P2 LDG.E.EL.128 R12, desc[UR6][R20.64] ;  /* 0x00000006140c2981 */ /* 0x000362000c2e1d00 */
[----:B------:R-:W-:Y:S02]  /*02f0*/  CS2R R16, SRZ ;  /* 0x0000000000107805 */ /* 0x000fe4000001ff00 */
[----:B---3--:R-:W-:-:S06]  /*0300*/  CS2R R18, SRZ ;  /* 0x0000000000127805 */ /* 0x008fcc000001ff00 */
[----:B------:R3:W2:Y:S01]  /*0310*/  @P3 LDG.E.EL.128 R16, desc[UR6][R28.64] ;  /* 0x000000061c103981 */ /* 0x0006a2000c2e1d00 */
[----:B-1----:R-:W-:-:S06]  /*0320*/  CS2R R20, SRZ ;  /* 0x0000000000147805 */ /* 0x002fcc000001ff00 */
[----:B------:R-:W2:Y:S01]  /*0330*/  @!P4 LDG.E.EL.128 R20, desc[UR6][R26.64] ;  /* 0x000000061a14c981 */ /* 0x000ea2000c2e1d00 */
[----:B------:R-:W1:Y:S01]  /*0340*/  S2UR UR5, SR_CgaCtaId ;  /* 0x00000000000579c3 */ /* 0x000e620000008800 */
[----:B---3--:R-:W-:Y:S01]  /*0350*/  IMAD.SHL.U32 R28, R0, 0x400, RZ ;  /* 0x00000400001c7824 */ /* 0x008fe200078e00ff */
[----:B------:R-:W-:-:S04]  /*0360*/  UMOV UR4, 0x400 ;  /* 0x0000040000047882 */ /* 0x000fc80000000000 */
[----:B------:R-:W-:-:S04]  /*0370*/  LOP3.LUT R28, R28, 0xc00, RZ, 0xc0, !PT ;  /* 0x00000c001c1c7812 */ /* 0x000fc800078ec0ff */
[----:B------:R-:W-:Y:S01]  /*0380*/  LOP3.LUT R25, R28, R25, RZ, 0xfc, !PT ;  /* 0x000000191c197212 */ /* 0x000fe200078efcff */
[----:B-1----:R-:W-:Y:S01]  /*0390*/  UPRMT UR4, UR5, 0x654, UR4 ;  /* 0x0000065405047896 */ /* 0x002fe20008000004 */
[----:B------:R-:W-:Y:S02]  /*03a0*/  SHF.R.U32.HI R0, RZ, 0x6, R0 ;  /* 0x00000006ff007819 */ /* 0x000fe40000011600 */
[C---:B--2---:R-:W-:Y:S01]  /*03b0*/  FSETP.GEU.AND P3, PT, R20.reuse, -R8, PT ;  /* 0x800000081400720b */ /* 0x044fe20003f6e000 */
[C---:B------:R-:W-:Y:S01]  /*03c0*/  FADD R8, R20.reuse, R8 ;  /* 0x0000000814087221 */ /* 0x040fe20000000000 */
[C---:B-----5:R-:W-:Y:S01]  /*03d0*/  FSETP.GEU.AND P4, PT, R20.reuse, -R12, PT ;  /* 0x8000000c1400720b */ /* 0x060fe20003f8e000 */
[C---:B------:R-:W-:Y:S01]  /*03e0*/  FADD R12, R20.reuse, R12 ;  /* 0x0000000c140c7221 */ /* 0x040fe20000000000 */
[C---:B------:R-:W-:Y:S01]  /*03f0*/  FSETP.GEU.AND P2, PT, R20.reuse, -R16, PT ;  /* 0x800000101400720b */ /* 0x040fe20003f4e000 */
[C---:B------:R-:W-:Y:S01]  /*0400*/  FADD R16, R20.reuse, R16 ;  /* 0x0000001014107221 */ /* 0x040fe20000000000 */
[C---:B----4-:R-:W-:Y:S01]  /*0410*/  FSETP.GEU.AND P1, PT, R20.reuse, -R4, PT ;  /* 0x800000041400720b */ /* 0x050fe20003f2e000 */
[----:B------:R-:W-:Y:S01]  /*0420*/  FADD R20, R20, R4 ;  /* 0x0000000414147221 */ /* 0x000fe20000000000 */
[----:B------:R-:W-:-:S04]  /*0430*/  LEA.HI R4, R28, UR4, RZ, 0x1a ;  /* 0x000000041c047c11 */ /* 0x000fc8000f8fd0ff */
[----:B------:R-:W-:Y:S01]  /*0440*/  FSEL R29, R20, RZ, P1 ;  /* 0x000000ff141d7208 */ /* 0x000fe20000800000 */
[----:B------:R-:W-:Y:S01]  /*0450*/  IMAD R4, R25, 0x4, R4 ;  /* 0x0000000419047824 */ /* 0x000fe200078e0204 */
[C---:B------:R-:W-:Y:S01]  /*0460*/  FSETP.GEU.AND P5, PT, R21.reuse, -R9, PT ;  /* 0x800000091500720b */ /* 0x040fe20003fae000 */
[C---:B------:R-:W-:Y:S01]  /*0470*/  FADD R9, R21.reuse, R9 ;  /* 0x0000000915097221 */ /* 0x040fe20000000000 */
[----:B------:R-:W-:Y:S02]  /*0480*/  FSEL R27, R8, RZ, P3 ;  /* 0x000000ff081b7208 */ /* 0x000fe40001800000 */
[C---:B------:R-:W-:Y:S01]  /*0490*/  FSETP.GEU.AND P6, PT, R21.reuse, -R5, PT ;  /* 0x800000051500720b */ /* 0x040fe20003fce000 */
[----:B------:R1:W-:Y:S01]  /*04a0*/  STS [R4], R29 ;  /* 0x0000001d04007388 */ /* 0x0003e20000000800 */
[C---:B------:R-:W-:Y:S01]  /*04b0*/  FSETP.GEU.AND P3, PT, R22.reuse, -R6, PT ;  /* 0x800000061600720b */ /* 0x040fe20003f6e000 */
[C---:B------:R-:W-:Y:S01]  /*04c0*/  FADD R5, R21.reuse, R5 ;  /* 0x0000000515057221 */ /* 0x040fe20000000000 */
[C---:B------:R-:W-:Y:S01]  /*04d0*/  FSETP.GEU.AND P0, PT, R21.reuse, -R13, PT ;  /* 0x8000000d1500720b */ /* 0x040fe20003f0e000 */
[----:B------:R-:W-:Y:S01]  /*04e0*/  FADD R6, R22, R6 ;  /* 0x0000000616067221 */ /* 0x000fe20000000000 */
[C---:B------:R-:W-:Y:S01]  /*04f0*/  FSETP.GEU.AND P1, PT, R21.reuse, -R17, PT ;  /* 0x800000111500720b */ /* 0x040fe20003f2e000 */
[C---:B------:R-:W-:Y:S01]  /*0500*/  FADD R13, R21.reuse, R13 ;  /* 0x0000000d150d7221 */ /* 0x040fe20000000000 */
[----:B------:R-:W-:Y:S01]  /*0510*/  FADD R17, R21, R17 ;  /* 0x0000001115117221 */ /* 0x000fe20000000000 */
[----:B------:R-:W-:-:S02]  /*0520*/  LOP3.LUT R20, R28, 0x100, RZ, 0xfc, !PT ;  /* 0x000001001c147812 */ /* 0x000fc400078efcff */
[----:B-1----:R-:W-:Y:S01]  /*0530*/  FSEL R29, R12, RZ, P4 ;  /* 0x000000ff0c1d7208 */ /* 0x002fe20002000000 */
[----:B------:R-:W-:Y:S01]  /*0540*/  FADD R12, R22, R10 ;  /* 0x0000000a160c7221 */ /* 0x000fe20000000000 */
[----:B------:R-:W-:Y:S02]  /*0550*/  LOP3.LUT R21, R28, 0x200, RZ, 0xfc, !PT ;  /* 0x000002001c157812 */ /* 0x000fe400078efcff */
[----:B------:R-:W-:Y:S02]  /*0560*/  FSETP.GEU.AND P4, PT, R22, -R10, PT ;  /* 0x8000000a1600720b */ /* 0x000fe40003f8e000 */
[----:B------:R-:W-:Y:S02]  /*0570*/  LOP3.LUT R28, R28, 0x300, RZ, 0xfc, !PT ;  /* 0x000003001c1c7812 */ /* 0x000fe400078efcff */
[----:B------:R-:W-:Y:S02]  /*0580*/  FSEL R8, R9, RZ, P5 ;  /* 0x000000ff09087208 */ /* 0x000fe40002800000 */
[----:B------:R-:W-:-:S02]  /*0590*/  LEA.HI R20, R20, UR4, RZ, 0x1a ;  /* 0x0000000414147c11 */ /* 0x000fc4000f8fd0ff */
[----:B------:R-:W-:Y:S02]  /*05a0*/  FSEL R10, R5, RZ, P6 ;  /* 0x000000ff050a7208 */ /* 0x000fe40003000000 */
[----:B------:R-:W-:Y:S02]  /*05b0*/  FSEL R9, R6, RZ, P3 ;  /* 0x000000ff06097208 */ /* 0x000fe40001800000 */
[----:B------:R-:W-:Y:S02]  /*05c0*/  LEA.HI R26, R21, UR4, RZ, 0x1a ;  /* 0x00000004151a7c11 */ /* 0x000fe4000f8fd0ff */
[----:B------:R-:W-:Y:S02]  /*05d0*/  FSEL R5, R12, RZ, P4 ;  /* 0x000000ff0c057208 */ /* 0x000fe40002000000 */
[C---:B------:R-:W-:Y:S01]  /*05e0*/  FSETP.GEU.AND P3, PT, R23.reuse, -R7, PT ;  /* 0x800000071700720b */ /* 0x040fe20003f6e000 */
[----:B------:R-:W-:Y:S01]  /*05f0*/  FADD R7, R23, R7 ;  /* 0x0000000717077221 */ /* 0x000fe20000000000 */
[----:B------:R-:W-:-:S02]  /*0600*/  LEA.HI R28, R28, UR4, RZ, 0x1a ;  /* 0x000000041c1c7c11 */ /* 0x000fc4000f8fd0ff */
[C---:B------:R-:W-:Y:S01]  /*0610*/  FSETP.GEU.AND P4, PT, R23.reuse, -R11, PT ;  /* 0x8000000b1700720b */ /* 0x040fe20003f8e000 */
[----:B------:R-:W-:Y:S01]  /*0620*/  FADD R11, R23, R11 ;  /* 0x0000000b170b7221 */ /* 0x000fe20000000000 */
[----:B------:R-:W-:Y:S01]  /*0630*/  IMAD R21, R25, 0x4, R20 ;  /* 0x0000000419157824 */ /* 0x000fe200078e0214 */
[----:B------:R-:W-:Y:S01]  /*0640*/  FSEL R6, R7, RZ, P3 ;  /* 0x000000ff07067208 */ /* 0x000fe20001800000 */
[C---:B------:R-:W-:Y:S01]  /*0650*/  IMAD R20, R25.reuse, 0x4, R26 ;  /* 0x0000000419147824 */ /* 0x040fe200078e021a */
[C---:B------:R-:W-:Y:S01]  /*0660*/  FSETP.GEU.AND P5, PT, R22.reuse, -R14, PT ;  /* 0x8000000e1600720b */ /* 0x040fe20003fae000 */
[----:B------:R-:W-:Y:S01]  /*0670*/  IMAD R25, R25, 0x4, R28 ;  /* 0x0000000419197824 */ /* 0x000fe200078e021c */
[----:B------:R-:W-:Y:S01]  /*0680*/  FSEL R12, R11, RZ, P4 ;  /* 0x000000ff0b0c7208 */ /* 0x000fe20002000000 */
[C---:B------:R-:W-:Y:S01]  /*0690*/  FADD R14, R22.reuse, R14 ;  /* 0x0000000e160e7221 */ /* 0x040fe20000000000 */
[C---:B------:R-:W-:Y:S01]  /*06a0*/  FSETP.GEU.AND P4, PT, R23.reuse, -R15, PT ;  /* 0x8000000f1700720b */ /* 0x040fe20003f8e000 */
[----:B------:R-:W-:Y:S01]  /*06b0*/  FADD R15, R23, R15 ;  /* 0x0000000f170f7221 */ /* 0x000fe20000000000 */
[----:B------:R-:W-:Y:S01]  /*06c0*/  STS [R21+0x400], R10 ;  /* 0x0004000a15007388 */ /* 0x000fe20000000800 */
[C---:B------:R-:W-:Y:S01]  /*06d0*/  FSETP.GEU.AND P6, PT, R22.reuse, -R18, PT ;  /* 0x800000121600720b */ /* 0x040fe20003fce000 */
[----:B------:R-:W-:-:S02]  /*06e0*/  FADD R22, R22, R18 ;  /* 0x0000001216167221 */ /* 0x000fc40000000000 */
[----:B------:R-:W-:Y:S01]  /*06f0*/  STS [R20+0x800], R9 ;  /* 0x0008000914007388 */ /* 0x000fe20000000800 */
[C---:B------:R-:W-:Y:S01]  /*0700*/  FSETP.GEU.AND P3, PT, R23.reuse, -R19, PT ;  /* 0x800000131700720b */ /* 0x040fe20003f6e000 */
[----:B------:R-:W-:Y:S01]  /*0710*/  FADD R19, R23, R19 ;  /* 0x0000001317137221 */ /* 0x000fe20000000000 */
[----:B------:R-:W-:Y:S01]  /*0720*/  FSEL R26, R13, RZ, P0 ;  /* 0x000000ff0d1a7208 */ /* 0x000fe20000000000 */
[----:B------:R1:W-:Y:S01]  /*0730*/  STS [R25+0xc00], R6 ;  /* 0x000c000619007388 */ /* 0x0003e20000000800 */
[----:B------:R-:W-:-:S03]  /*0740*/  FSEL R7, R14, RZ, P5 ;  /* 0x000000ff0e077208 */ /* 0x000fc60002800000 */
[----:B------:R-:W-:Y:S01]  /*0750*/  STS [R4+0x100], R27 ;  /* 0x0001001b04007388 */ /* 0x000fe20000000800 */
[----:B------:R-:W-:-:S03]  /*0760*/  FSEL R14, R15, RZ, P4 ;  /* 0x000000ff0f0e7208 */ /* 0x000fc60002000000 */
[----:B------:R2:W-:Y:S01]  /*0770*/  STS [R21+0x500], R8 ;  /* 0x0005000815007388 */ /* 0x0005e20000000800 */
[----:B------:R-:W-:-:S03]  /*0780*/  FSEL R11, R16, RZ, P2 ;  /* 0x000000ff100b7208 */ /* 0x000fc60001000000 */
[----:B------:R3:W-:Y:S01]  /*0790*/  STS [R20+0x900], R5 ;  /* 0x0009000514007388 */ /* 0x0007e20000000800 */
[----:B-1----:R-:W-:Y:S02]  /*07a0*/  FSEL R6, R17, RZ, P1 ;  /* 0x000000ff11067208 */ /* 0x002fe40000800000 */
[----:B------:R-:W-:Y:S01]  /*07b0*/  LOP3.LUT R18, R3, 0x3fc, RZ, 0xc0, !PT ;  /* 0x000003fc03127812 */ /* 0x000fe200078ec0ff */
[----:B------:R1:W-:Y:S01]  /*07c0*/  STS [R25+0xd00], R12 ;  /* 0x000d000c19007388 */ /* 0x0003e20000000800 */
[----:B------:R-:W4:Y:S01]  /*07d0*/  LDC.64 R16, c[0x0][0x220] ;  /* 0x00008800ff107b82 */ /* 0x000f220000000a00 */
[----:B--2---:R-:W-:Y:S02]  /*07e0*/  FSEL R8, R19, RZ, P3 ;  /* 0x000000ff13087208 */ /* 0x004fe40001800000 */
[----:B------:R-:W-:Y:S01]  /*07f0*/  STS [R4+0x200], R29 ;  /* 0x0002001d04007388 */ /* 0x000fe20000000800 */
[----:B---3--:R-:W-:-:S03]  /*0800*/  FSEL R5, R22, RZ, P6 ;  /* 0x000000ff16057208 */ /* 0x008fc60003000000 */
[----:B------:R-:W-:Y:S04]  /*0810*/  STS [R21+0x600], R26 ;  /* 0x0006001a15007388 */ /* 0x000fe80000000800 */
[----:B------:R-:W-:Y:S04]  /*0820*/  STS [R20+0xa00], R7 ;  /* 0x000a000714007388 */ /* 0x000fe80000000800 */
[----:B------:R-:W-:Y:S04]  /*0830*/  STS [R25+0xe00], R14 ;  /* 0x000e000e19007388 */ /* 0x000fe80000000800 */
[----:B------:R2:W-:Y:S04]  /*0840*/  STS [R4+0x300], R11 ;  /* 0x0003000b04007388 */ /* 0x0005e80000000800 */
[----:B------:R3:W-:Y:S04]  /*0850*/  STS [R21+0x700], R6 ;  /* 0x0007000615007388 */ /* 0x0007e80000000800 */
[----:B------:R5:W-:Y:S04]  /*0860*/  STS [R20+0xb00], R5 ;  /* 0x000b000514007388 */ /* 0x000be80000000800 */
[----:B------:R-:W-:Y:S01]  /*0870*/  STS [R25+0xf00], R8 ;  /* 0x000f000819007388 */ /* 0x000fe20000000800 */
[----:B------:R-:W-:-:S02]  /*0880*/  LOP3.LUT R9, R18, 0x400, RZ, 0xfc, !PT ;  /* 0x0000040012097812 */ /* 0x000fc400078efcff */
[----:B------:R-:W-:Y:S02]  /*0890*/  LOP3.LUT R10, R18, 0x800, RZ, 0xfc, !PT ;  /* 0x00000800120a7812 */ /* 0x000fe400078efcff */
[----:B-1----:R-:W-:Y:S02]  /*08a0*/  SHF.R.U32.HI R12, RZ, 0x8, R3 ;  /* 0x00000008ff0c7819 */ /* 0x002fe40000011603 */
[----:B------:R-:W-:Y:S02]  /*08b0*/  SHF.R.U32.HI R9, RZ, 0x6, R9 ;  /* 0x00000006ff097819 */ /* 0x000fe40000011609 */
[----:B------:R-:W-:Y:S02]  /*08c0*/  SHF.R.U32.HI R10, RZ, 0x6, R10 ;  /* 0x00000006ff0a7819 */ /* 0x000fe4000001160a */
[----:B--2---:R-:W-:Y:S02]  /*08d0*/  SGXT.U32 R4, R12, 0x2 ;  /* 0x000000020c04781a */ /* 0x004fe40000000000 */
[----:B------:R-:W-:-:S02]  /*08e0*/  LOP3.LUT R9, R9, 0x1c, RZ, 0xc0, !PT ;  /* 0x0000001c09097812 */ /* 0x000fc400078ec0ff */
[----:B------:R-:W-:Y:S02]  /*08f0*/  LOP3.LUT R10, R10, 0x2c, RZ, 0xc0, !PT ;  /* 0x0000002c0a0a7812 */ /* 0x000fe400078ec0ff */
[----:B---3--:R-:W-:Y:S02]  /*0900*/  LOP3.LUT R6, R4, 0x3fc, R3, 0xf8, !PT ;  /* 0x000003fc04067812 */ /* 0x008fe400078ef803 */
[----:B------:R-:W-:Y:S01]  /*0910*/  LEA R7, R4, UR4, 0x2 ;  /* 0x0000000404077c11 */ /* 0x000fe2000f8e10ff */
[----:B------:R-:W-:Y:S01]  /*0920*/  VIADD R9, R9, UR4 ;  /* 0x0000000409097c36 */ /* 0x000fe20008000000 */
[----:B------:R-:W-:Y:S01]  /*0930*/  LEA R4, R6, UR4, 0x2 ;  /* 0x0000000406047c11 */ /* 0x000fe2000f8e10ff */
[----:B------:R-:W-:Y:S01]  /*0940*/  BAR.SYNC.DEFER_BLOCKING 0x0 ;  /* 0x0000000000007b1d */ /* 0x000fe20000010000 */
[----:B------:R-:W-:Y:S02]  /*0950*/  VIADD R11, R10, UR4 ;  /* 0x000000040a0b7c36 */ /* 0x000fe40008000000 */
[----:B------:R-:W-:-:S02]  /*0960*/  IMAD R19, R18, 0x4, R7 ;  /* 0x0000000412137824 */ /* 0x000fc400078e0207 */
[C---:B-----5:R-:W-:Y:S02]  /*0970*/  IMAD R20, R18.reuse, 0x4, R9 ;  /* 0x0000000412147824 */ /* 0x060fe400078e0209 */
[----:B------:R-:W-:Y:S01]  /*0980*/  IMAD R22, R18, 0x4, R11 ;  /* 0x0000000412167824 */ /* 0x000fe200078e020b */
[----:B------:R-:W-:Y:S04]  /*0990*/  LDS R4, [R4] ;  /* 0x0000000004047984 */ /* 0x000fe80000000800 */
[----:B------:R-:W-:Y:S04]  /*09a0*/  LDS R5, [R19+0x4] ;  /* 0x0000040013057984 */ /* 0x000fe80000000800 */
[----:B------:R-:W-:Y:S04]  /*09b0*/  LDS R6, [R19+0x8] ;  /* 0x0000080013067984 */ /* 0x000fe80000000800 */
[----:B------:R1:W2:Y:S04]  /*09c0*/  LDS R7, [R19+0xc] ;  /* 0x00000c0013077984 */ /* 0x0002a80000000800 */
[----:B------:R-:W-:Y:S04]  /*09d0*/  LDS R8, [R20+0x1000] ;  /* 0x0010000014087984 */ /* 0x000fe80000000800 */
[----:B------:R-:W-:Y:S04]  /*09e0*/  LDS R9, [R20+0x1004] ;  /* 0x0010040014097984 */ /* 0x000fe80000000800 */
[----:B------:R-:W-:Y:S04]  /*09f0*/  LDS R10, [R20+0x1008] ;  /* 0x00100800140a7984 */ /* 0x000fe80000000800 */
[----:B------:R4:W3:Y:S04]  /*0a00*/  LDS R11, [R20+0x100c] ;  /* 0x00100c00140b7984 */ /* 0x0008e80000000800 */
[----:B------:R-:W-:Y:S04]  /*0a10*/  LDS R12, [R22+0x2000] ;  /* 0x00200000160c7984 */ /* 0x000fe80000000800 */
[----:B------:R-:W-:Y:S04]  /*0a20*/  LDS R13, [R22+0x2004] ;  /* 0x00200400160d7984 */ /* 0x000fe80000000800 */
[----:B------:R-:W-:Y:S04]  /*0a30*/  LDS R14, [R22+0x2008] ;  /* 0x00200800160e7984 */ /* 0x000fe80000000800 */
[----:B------:R5:W3:Y:S01]  /*0a40*/  LDS R15, [R22+0x200c] ;  /* 0x00200c00160f7984 */ /* 0x000ae20000000800 */
[----:B-1----:R-:W-:-:S02]  /*0a50*/  LOP3.LUT R19, R3, 0xfc, RZ, 0xc0, !PT ;  /* 0x000000fc03137812 */ /* 0x002fc400078ec0ff */
[----:B------:R-:W-:Y:S02]  /*0a60*/  SGXT.U32 R3, R0, 0x2 ;  /* 0x000000020003781a */ /* 0x000fe40000000000 */
[----:B------:R-:W-:Y:S02]  /*0a70*/  PRMT R2, R19, 0x6540, R2 ;  /* 0x0000654013027816 */ /* 0x000fe40000000002 */
[----:B------:R-:W-:Y:S02]  /*0a80*/  LOP3.LUT R19, R24, R3, RZ, 0xfc, !PT ;  /* 0x0000000318137212 */ /* 0x000fe400078efcff */
[----:B------:R-:W-:Y:S02]  /*0a90*/  ISETP.GE.AND P0, PT, R2, 0x400, PT ;  /* 0x000004000200780c */ /* 0x000fe40003f06270 */
[C---:B------:R-:W-:Y:S02]  /*0aa0*/  LOP3.LUT R21, R19.reuse, 0x4, RZ, 0xfc, !PT ;  /* 0x0000000413157812 */ /* 0x040fe400078efcff */
[----:B------:R-:W-:-:S02]  /*0ab0*/  LOP3.LUT R23, R19, 0x8, RZ, 0xfc, !PT ;  /* 0x0000000813177812 */ /* 0x000fc400078efcff */
[C---:B------:R-:W-:Y:S02]  /*0ac0*/  LOP3.LUT R3, R19.reuse, 0xc, RZ, 0xfc, !PT ;  /* 0x0000000c13037812 */ /* 0x040fe400078efcff */
[----:B------:R-:W-:Y:S02]  /*0ad0*/  ISETP.LT.AND P1, PT, R19, 0x200, !P0 ;  /* 0x000002001300780c */ /* 0x000fe40004721270 */
[----:B------:R-:W-:Y:S02]  /*0ae0*/  LOP3.LUT R0, R18, 0xc00, RZ, 0xfc, !PT ;  /* 0x00000c0012007812 */ /* 0x000fe400078efcff */
[----:B------:R-:W-:Y:S02]  /*0af0*/  ISETP.LT.AND P2, PT, R21, 0x200, !P0 ;  /* 0x000002001500780c */ /* 0x000fe40004741270 */
[----:B------:R-:W-:Y:S01]  /*0b00*/  ISETP.LT.AND P3, PT, R23, 0x200, !P0 ;  /* 0x000002001700780c */ /* 0x000fe20004761270 */
[--C-:B------:R-:W-:Y:S01]  /*0b10*/  IMAD R19, R19, 0x400, R2.reuse ;  /* 0x0000040013137824 */ /* 0x100fe200078e0202 */
[----:B------:R-:W-:Y:S01]  /*0b20*/  ISETP.LT.AND P0, PT, R3, 0x200, !P0 ;  /* 0x000002000300780c */ /* 0x000fe20004701270 */
[----:B------:R-:W-:Y:S01]  /*0b30*/  IMAD R25, R21, 0x400, R2 ;  /* 0x0000040015197824 */ /* 0x000fe200078e0202 */
[----:B------:R-:W-:Y:S01]  /*0b40*/  SHF.R.U32.HI R0, RZ, 0x6, R0 ;  /* 0x00000006ff007819 */ /* 0x000fe20000011600 */
[----:B------:R-:W-:-:S02]  /*0b50*/  IMAD R27, R23, 0x400, R2 ;  /* 0x00000400171b7824 */ /* 0x000fc400078e0202 */
[----:B----4-:R-:W-:Y:S01]  /*0b60*/  IMAD.WIDE R20, R19, 0x4, R16 ;  /* 0x0000000413147825 */ /* 0x010fe200078e0210 */
[----:B------:R-:W-:-:S03]  /*0b70*/  LOP3.LUT R0, R0, 0x3c, RZ, 0xc0, !PT ;  /* 0x0000003c00007812 */ /* 0x000fc600078ec0ff */
[--C-:B-----5:R-:W-:Y:S01]  /*0b80*/  IMAD.WIDE R22, R25, 0x4, R16.reuse ;  /* 0x0000000419167825 */ /* 0x120fe200078e0210 */
[----:B--2---:R1:W-:Y:S03]  /*0b90*/  @P1 STG.E.128 desc[UR6][R20.64], R4 ;  /* 0x0000000414001986 */ /* 0x0043e6000c101d06 */
[----:B------:R-:W-:Y:S01]  /*0ba0*/  IMAD.WIDE R24, R27, 0x4, R16 ;  /* 0x000000041b187825 */ /* 0x000fe200078e0210 */
[----:B---3--:R1:W-:Y:S03]  /*0bb0*/  @P2 STG.E.128 desc[UR6][R22.64], R8 ;  /* 0x0000000816002986 */ /* 0x0083e6000c101d06 */
[----:B------:R-:W-:Y:S01]  /*0bc0*/  VIADD R19, R0, UR4 ;  /* 0x0000000400137c36 */ /* 0x000fe20008000000 */
[----:B0-----:R1:W-:Y:S03]  /*0bd0*/  @P3 STG.E.128 desc[UR6][R24.64], R12 ;  /* 0x0000000c18003986 */ /* 0x0013e6000c101d06 */
[----:B------:R-:W-:Y:S01]  /*0be0*/  IMAD R19, R18, 0x4, R19 ;  /* 0x0000000412137824 */ /* 0x000fe200078e0213 */
[----:B------:R-:W-:Y:S06]  /*0bf0*/  @!P0 EXIT ;  /* 0x000000000000894d */ /* 0x000fec0003800000 */
[----:B-1----:R-:W-:Y:S01]  /*0c00*/  LDS R4, [R19+0x3000] ;  /* 0x0030000013047984 */ /* 0x002fe20000000800 */
[----:B------:R-:W-:-:S03]  /*0c10*/  IMAD R3, R3, 0x400, R2 ;  /* 0x0000040003037824 */ /* 0x000fc600078e0202 */
[----:B------:R-:W-:Y:S01]  /*0c20*/  LDS R5, [R19+0x3004] ;  /* 0x0030040013057984 */ /* 0x000fe20000000800 */
[----:B------:R-:W-:-:S03]  /*0c30*/  IMAD.WIDE R16, R3, 0x4, R16 ;  /* 0x0000000403107825 */ /* 0x000fc600078e0210 */
[----:B------:R-:W-:Y:S04]  /*0c40*/  LDS R6, [R19+0x3008] ;  /* 0x0030080013067984 */ /* 0x000fe80000000800 */
[----:B------:R-:W0:Y:S04]  /*0c50*/  LDS R7, [R19+0x300c] ;  /* 0x00300c0013077984 */ /* 0x000e280000000800 */
[----:B0-----:R-:W-:Y:S01]  /*0c60*/  STG.E.128 desc[UR6][R16.64], R4 ;  /* 0x0000000410007986 */ /* 0x001fe2000c101d06 */
[----:B------:R-:W-:Y:S05]  /*0c70*/  EXIT ;  /* 0x000000000000794d */ /* 0x000fea0003800000 */
.L_x_0:
[----:B------:R-:W-:-:S00]  /*0c80*/  BRA `(.L_x_0) ;  /* 0xfffffffc00fc7947 */ /* 0x000fc0000383ffff */
[----:B------:R-:W-:-:S00]  /*0c90*/  NOP ;  /* 0x0000000000007918 */ /* 0x000fc00000000000 */
        /* <DEDUP_REMOVED lines=14> */
.L_x_1:


//--------------------- .nv.shared.triton_poi_fused_convolution_relu_9 --------------------------
	.section	.nv.shared.triton_poi_fused_convolution_relu_9,"aw",@nobits
	.sectionflags	@""
	.align	16
	.zero		1024


//--------------------- .nv.constant0.triton_poi_fused_convolution_relu_9 --------------------------
	.section	.nv.constant0.triton_poi_fused_convolution_relu_9,"a",@progbits
	.sectionflags	@""
	.align	4
.nv.constant0.triton_poi_fused_convolution_relu_9:
	.zero		560
